//
// Generated by NVIDIA NVVM Compiler
//
// Compiler Build ID: CL-36424714
// Cuda compilation tools, release 13.0, V13.0.88
// Based on NVVM 20.0.0
//

.version 9.0
.target sm_100
.address_size 64

	// .globl	_Z4calcPiii

.visible .entry _Z4calcPiii(
	.param .u64 .ptr .align 1 _Z4calcPiii_param_0,
	.param .u32 _Z4calcPiii_param_1,
	.param .u32 _Z4calcPiii_param_2
)
{
	.reg .pred 	%p<9>;
	.reg .b32 	%r<32>;
	.reg .b64 	%rd<5>;

	ld.param.u64 	%rd3, [_Z4calcPiii_param_0];
	ld.param.u32 	%r18, [_Z4calcPiii_param_2];
	setp.lt.s32 	%p1, %r18, 1;
	@%p1 bra 	$L__BB0_10;
	mov.u32 	%r1, %tid.x;
	mul.lo.s32 	%r2, %r18, %r1;
	and.b32  	%r3, %r1, 3;
	and.b32  	%r20, %r1, 1020;
	neg.s32 	%r4, %r20;
	cvta.to.global.u64 	%rd1, %rd3;
	mov.b32 	%r26, 0;
$L__BB0_2:
	setp.eq.s32 	%p2, %r1, 0;
	add.s32 	%r21, %r26, %r2;
	mul.wide.u32 	%rd4, %r21, 4;
	add.s64 	%rd2, %rd1, %rd4;
	ld.global.u32 	%r6, [%rd2];
	mov.u32 	%r31, %r6;
	@%p2 bra 	$L__BB0_9;
	setp.lt.u32 	%p3, %r1, 4;
	mov.u32 	%r31, %r6;
	@%p3 bra 	$L__BB0_6;
	mul.lo.s32 	%r23, %r6, %r6;
	mul.lo.s32 	%r7, %r23, %r23;
	mov.u32 	%r27, %r4;
	mov.u32 	%r31, %r6;
$L__BB0_5:
	mul.lo.s32 	%r31, %r7, %r31;
	add.s32 	%r27, %r27, 4;
	setp.ne.s32 	%p4, %r27, 0;
	@%p4 bra 	$L__BB0_5;
$L__BB0_6:
	setp.eq.s32 	%p5, %r3, 0;
	@%p5 bra 	$L__BB0_9;
	setp.eq.s32 	%p6, %r3, 1;
	mul.lo.s32 	%r31, %r6, %r31;
	@%p6 bra 	$L__BB0_9;
	setp.eq.s32 	%p7, %r3, 2;
	mul.lo.s32 	%r24, %r6, %r31;
	selp.b32 	%r25, 1, %r6, %p7;
	mul.lo.s32 	%r31, %r24, %r25;
$L__BB0_9:
	st.global.u32 	[%rd2], %r31;
	add.s32 	%r26, %r26, 1;
	setp.ne.s32 	%p8, %r26, %r18;
	@%p8 bra 	$L__BB0_2;
$L__BB0_10:
	ret;

}


// ===== COMPILED SASS (sm_100) =====

	.target	sm_100

	.elftype	@"ET_EXEC"


//--------------------- .note.nv.tkinfo           --------------------------
	.section	.note.nv.tkinfo,"",@"SHT_NOTE"
	.sectionflags	@"SHF_NOTE_NV_TKINFO"
	.tkinfo
        /*0018*/ 	.word	0x00000002
        /*0030*/ 	.string	""
        /*0030*/ 	.string	"ptxas"
        /*0030*/ 	.string	"Cuda compilation tools, release 13.0, V13.0.88"
        /*0030*/ 	.string	"Build cuda_13.0.r13.0/compiler.36424714_0"
        /*0030*/ 	.string	"-arch sm_100 -m 64 "



//--------------------- .note.nv.cuinfo           --------------------------
	.section	.note.nv.cuinfo,"",@"SHT_NOTE"
	.sectionflags	@"SHF_NOTE_NV_CUINFO"
        /*0018*/ 	.short	0x0002
        /*001a*/ 	.short	0x0064
        /*001c*/ 	.short	0x0082
	.zero		2


//--------------------- .nv.info                  --------------------------
	.section	.nv.info,"",@"SHT_CUDA_INFO"
	.align	4


	//----- nvinfo : EIATTR_REGCOUNT
	.align		4
        /*0000*/ 	.byte	0x04, 0x2f
        /*0002*/ 	.short	(.L_1 - .L_0)
	.align		4
.L_0:
        /*0004*/ 	.word	index@(_Z4calcPiii)
        /*0008*/ 	.word	0x0000000f


	//----- nvinfo : EIATTR_FRAME_SIZE
	.align		4
.L_1:
        /*000c*/ 	.byte	0x04, 0x11
        /*000e*/ 	.short	(.L_3 - .L_2)
	.align		4
.L_2:
        /*0010*/ 	.word	index@(_Z4calcPiii)
        /*0014*/ 	.word	0x00000000


	//----- nvinfo : EIATTR_MIN_STACK_SIZE
	.align		4
.L_3:
        /*0018*/ 	.byte	0x04, 0x12
        /*001a*/ 	.short	(.L_5 - .L_4)
	.align		4
.L_4:
        /*001c*/ 	.word	index@(_Z4calcPiii)
        /*0020*/ 	.word	0x00000000
.L_5:


//--------------------- .nv.compat                --------------------------
	.section	.nv.compat,"",@"SHT_CUDA_COMPAT_INFO"
	.align	4
        /*0000*/ 	.byte	0x02, 0x09, 0x00, 0x00, 0x02, 0x02, 0x01, 0x00, 0x02, 0x05, 0x05, 0x00, 0x03, 0x07, 0x01, 0x01
        /*0010*/ 	.byte	0x02, 0x03, 0x00, 0x00, 0x02, 0x06, 0x01, 0x00, 0x04, 0x0b, 0x08, 0x00, 0x09, 0x00, 0x00, 0x00
        /*0020*/ 	.byte	0x00, 0x00, 0x00, 0x00


//--------------------- .nv.info._Z4calcPiii      --------------------------
	.section	.nv.info._Z4calcPiii,"",@"SHT_CUDA_INFO"
	.sectionflags	@""
	.align	4


	//----- nvinfo : EIATTR_CUDA_API_VERSION
	.align		4
        /*0000*/ 	.byte	0x04, 0x37
        /*0002*/ 	.short	(.L_7 - .L_6)
.L_6:
        /*0004*/ 	.word	0x00000082


	//----- nvinfo : EIATTR_KPARAM_INFO
	.align		4
.L_7:
        /*0008*/ 	.byte	0x04, 0x17
        /*000a*/ 	.short	(.L_9 - .L_8)
.L_8:
        /*000c*/ 	.word	0x00000000
        /*0010*/ 	.short	0x0002
        /*0012*/ 	.short	0x000c
        /*0014*/ 	.byte	0x00, 0xf0, 0x11, 0x00


	//----- nvinfo : EIATTR_KPARAM_INFO
	.align		4
.L_9:
        /*0018*/ 	.byte	0x04, 0x17
        /*001a*/ 	.short	(.L_11 - .L_10)
.L_10:
        /*001c*/ 	.word	0x00000000
        /*0020*/ 	.short	0x0001
        /*0022*/ 	.short	0x0008
        /*0024*/ 	.byte	0x00, 0xf0, 0x11, 0x00


	//----- nvinfo : EIATTR_KPARAM_INFO
	.align		4
.L_11:
        /*0028*/ 	.byte	0x04, 0x17
        /*002a*/ 	.short	(.L_13 - .L_12)
.L_12:
        /*002c*/ 	.word	0x00000000
        /*0030*/ 	.short	0x0000
        /*0032*/ 	.short	0x0000
        /*0034*/ 	.byte	0x00, 0xf5, 0x21, 0x00


	//----- nvinfo : EIATTR_SPARSE_MMA_MASK
	.align		4
.L_13:
        /*0038*/ 	.byte	0x03, 0x50
        /*003a*/ 	.short	0x0000


	//----- nvinfo : EIATTR_MAXREG_COUNT
	.align		4
        /*003c*/ 	.byte	0x03, 0x1b
        /*003e*/ 	.short	0x00ff


	//----- nvinfo : EIATTR_MERCURY_ISA_VERSION
	.align		4
        /*0040*/ 	.byte	0x03, 0x5f
        /*0042*/ 	.short	0x0101


	//----- nvinfo : EIATTR_VRC_CTA_INIT_COUNT
	.align		4
        /*0044*/ 	.byte	0x02, 0x4a
	.zero		1
	.zero		1


	//----- nvinfo : EIATTR_EXIT_INSTR_OFFSETS
	.align		4
        /*0048*/ 	.byte	0x04, 0x1c
        /*004a*/ 	.short	(.L_15 - .L_14)


	//   ....[0]....
.L_14:
        /*004c*/ 	.word	0x00000030


	//   ....[1]....
        /*0050*/ 	.word	0x00000450


	//----- nvinfo : EIATTR_CRS_STACK_SIZE
	.align		4
.L_15:
        /*0054*/ 	.byte	0x04, 0x1e
        /*0056*/ 	.short	(.L_17 - .L_16)
.L_16:
        /*0058*/ 	.word	0x00000000


	//----- nvinfo : EIATTR_CBANK_PARAM_SIZE
	.align		4
.L_17:
        /*005c*/ 	.byte	0x03, 0x19
        /*005e*/ 	.short	0x0010


	//----- nvinfo : EIATTR_PARAM_CBANK
	.align		4
        /*0060*/ 	.byte	0x04, 0x0a
        /*0062*/ 	.short	(.L_19 - .L_18)
	.align		4
.L_18:
        /*0064*/ 	.word	index@(.nv.constant0._Z4calcPiii)
        /*0068*/ 	.short	0x0380
        /*006a*/ 	.short	0x0010


	//----- nvinfo : EIATTR_SW_WAR
	.align		4
.L_19:
        /*006c*/ 	.byte	0x04, 0x36
        /*006e*/ 	.short	(.L_21 - .L_20)
.L_20:
        /*0070*/ 	.word	0x00000008
.L_21:


//--------------------- .nv.callgraph             --------------------------
	.section	.nv.callgraph,"",@"SHT_CUDA_CALLGRAPH"
	.align	4
	.sectionentsize	8
	.align		4
        /*0000*/ 	.word	0x00000000
	.align		4
        /*0004*/ 	.word	0xffffffff
	.align		4
        /*0008*/ 	.word	0x00000000
	.align		4
        /*000c*/ 	.word	0xfffffffe
	.align		4
        /*0010*/ 	.word	0x00000000
	.align		4
        /*0014*/ 	.word	0xfffffffd
	.align		4
        /*0018*/ 	.word	0x00000000
	.align		4
        /*001c*/ 	.word	0xfffffffc


//--------------------- .text._Z4calcPiii         --------------------------
	.section	.text._Z4calcPiii,"ax",@progbits
	.align	128
        .global         _Z4calcPiii
        .type           _Z4calcPiii,@function
        .size           _Z4calcPiii,(.L_x_10 - _Z4calcPiii)
        .other          _Z4calcPiii,@"STO_CUDA_ENTRY STV_DEFAULT"
_Z4calcPiii:
.text._Z4calcPiii:
[----:B------:R-:W-:Y:S08]  /*0000*/  LDC R1, c[0x0][0x37c] ;  /* 0x0000df00ff017b82 */ /* 0x000ff00000000800 */
[----:B------:R-:W0:Y:S02]  /*0010*/  LDC R0, c[0x0][0x38c] ;  /* 0x0000e300ff007b82 */ /* 0x000e240000000800 */
[----:B0-----:R-:W-:-:S13]  /*0020*/  ISETP.GE.AND P0, PT, R0, 0x1, PT ;  /* 0x000000010000780c */ /* 0x001fda0003f06270 */
[----:B------:R-:W-:Y:S05]  /*0030*/  @!P0 EXIT ;  /* 0x000000000000894d */ /* 0x000fea0003800000 */
[----:B------:R-:W0:Y:S01]  /*0040*/  S2R R6, SR_TID.X ;  /* 0x0000000000067919 */ /* 0x000e220000002100 */
[----:B------:R-:W1:Y:S01]  /*0050*/  LDCU.64 UR6, c[0x0][0x358] ;  /* 0x00006b00ff0677ac */ /* 0x000e620008000a00 */
[----:B------:R-:W-:Y:S01]  /*0060*/  UMOV UR4, URZ ;  /* 0x000000ff00047c82 */ /* 0x000fe20008000000 */
[C---:B0-----:R-:W-:Y:S02]  /*0070*/  LOP3.LUT R12, R6.reuse, 0x3fc, RZ, 0xc0, !PT ;  /* 0x000003fc060c7812 */ /* 0x041fe400078ec0ff */
[----:B------:R-:W-:-:S03]  /*0080*/  LOP3.LUT R11, R6, 0x3, RZ, 0xc0, !PT ;  /* 0x00000003060b7812 */ /* 0x000fc600078ec0ff */
[----:B-1----:R-:W-:-:S07]  /*0090*/  IMAD.MOV R7, RZ, RZ, -R12 ;  /* 0x000000ffff077224 */ /* 0x002fce00078e0a0c */
.L_x_8:
[----:B0-----:R-:W0:Y:S08]  /*00a0*/  LDC R9, c[0x0][0x38c] ;  /* 0x0000e300ff097b82 */ /* 0x001e300000000800 */
[----:B------:R-:W1:Y:S01]  /*00b0*/  LDC.64 R2, c[0x0][0x380] ;  /* 0x0000e000ff027b82 */ /* 0x000e620000000a00 */
[----:B0-----:R-:W-:-:S04]  /*00c0*/  IMAD R5, R6, R9, UR4 ;  /* 0x0000000406057e24 */ /* 0x001fc8000f8e0209 */
[----:B-1----:R-:W-:-:S05]  /*00d0*/  IMAD.WIDE.U32 R2, R5, 0x4, R2 ;  /* 0x0000000405027825 */ /* 0x002fca00078e0002 */
[----:B------:R-:W2:Y:S01]  /*00e0*/  LDG.E R8, desc[UR6][R2.64] ;  /* 0x0000000602087981 */ /* 0x000ea2000c1e1900 */
[----:B------:R-:W-:Y:S01]  /*00f0*/  ISETP.NE.AND P0, PT, R6, RZ, PT ;  /* 0x000000ff0600720c */ /* 0x000fe20003f05270 */
[----:B------:R-:W-:Y:S01]  /*0100*/  UIADD3 UR4, UPT, UPT, UR4, 0x1, URZ ;  /* 0x0000000104047890 */ /* 0x000fe2000fffe0ff */
[----:B------:R-:W-:Y:S05]  /*0110*/  BSSY.RECONVERGENT B0, `(.L_x_0) ;  /* 0x0000031000007945 */ /* 0x000fea0003800200 */
[----:B------:R-:W-:Y:S01]  /*0120*/  ISETP.NE.AND P1, PT, R9, UR4, PT ;  /* 0x0000000409007c0c */ /* 0x000fe2000bf25270 */
[----:B--2---:R-:W-:-:S05]  /*0130*/  IMAD.MOV.U32 R5, RZ, RZ, R8 ;  /* 0x000000ffff057224 */ /* 0x004fca00078e0008 */
[----:B------:R-:W-:Y:S07]  /*0140*/  @!P0 BRA `(.L_x_1) ;  /* 0x0000000000b48947 */ /* 0x000fee0003800000 */
[----:B------:R-:W-:Y:S01]  /*0150*/  ISETP.GE.U32.AND P0, PT, R6, 0x4, PT ;  /* 0x000000040600780c */ /* 0x000fe20003f06070 */
[----:B------:R-:W-:Y:S01]  /*0160*/  BSSY.RECONVERGENT B1, `(.L_x_2) ;  /* 0x0000023000017945 */ /* 0x000fe20003800200 */
[----:B------:R-:W-:-:S11]  /*0170*/  MOV R5, R8 ;  /* 0x0000000800057202 */ /* 0x000fd60000000f00 */
[----:B------:R-:W-:Y:S05]  /*0180*/  @!P0 BRA `(.L_x_3) ;  /* 0x0000000000808947 */ /* 0x000fea0003800000 */
[----:B------:R-:W-:Y:S01]  /*0190*/  IMAD.MOV R0, RZ, RZ, -R12 ;  /* 0x000000ffff007224 */ /* 0x000fe200078e0a0c */
[----:B------:R-:W-:Y:S01]  /*01a0*/  MOV R5, R8 ;  /* 0x0000000800057202 */ /* 0x000fe20000000f00 */
[----:B------:R-:W-:-:S03]  /*01b0*/  IMAD.MOV.U32 R4, RZ, RZ, R7 ;  /* 0x000000ffff047224 */ /* 0x000fc600078e0007 */
[----:B------:R-:W-:Y:S01]  /*01c0*/  ISETP.GE.AND P0, PT, R0, RZ, PT ;  /* 0x000000ff0000720c */ /* 0x000fe20003f06270 */
[----:B------:R-:W-:-:S04]  /*01d0*/  IMAD R0, R8, R8, RZ ;  /* 0x0000000808007224 */ /* 0x000fc800078e02ff */
[----:B------:R-:W-:-:S08]  /*01e0*/  IMAD R10, R0, R0, RZ ;  /* 0x00000000000a7224 */ /* 0x000fd000078e02ff */
[----:B------:R-:W-:Y:S05]  /*01f0*/  @P0 BRA `(.L_x_4) ;  /* 0x0000000000540947 */ /* 0x000fea0003800000 */
[----:B------:R-:W-:Y:S01]  /*0200*/  IMAD.MOV R0, RZ, RZ, -R4 ;  /* 0x000000ffff007224 */ /* 0x000fe200078e0a04 */
[----:B------:R-:W-:Y:S01]  /*0210*/  BSSY.RECONVERGENT B2, `(.L_x_5) ;  /* 0x000000b000027945 */ /* 0x000fe20003800200 */
[----:B------:R-:W-:-:S03]  /*0220*/  PLOP3.LUT P0, PT, PT, PT, PT, 0x80, 0x8 ;  /* 0x000000000008781c */ /* 0x000fc60003f0f070 */
[----:B------:R-:W-:-:S13]  /*0230*/  ISETP.GT.AND P2, PT, R0, 0xc, PT ;  /* 0x0000000c0000780c */ /* 0x000fda0003f44270 */
[----:B------:R-:W-:Y:S05]  /*0240*/  @!P2 BRA `(.L_x_6) ;  /* 0x00000000001ca947 */ /* 0x000fea0003800000 */
[----:B------:R-:W-:Y:S01]  /*0250*/  PLOP3.LUT P0, PT, PT, PT, PT, 0x8, 0x80 ;  /* 0x000000000080781c */ /* 0x000fe20003f0e170 */
[----:B------:R-:W-:-:S12]  /*0260*/  IMAD R0, R10, R10, RZ ;  /* 0x0000000a0a007224 */ /* 0x000fd800078e02ff */
.L_x_7:
[----:B------:R-:W-:Y:S02]  /*0270*/  VIADD R4, R4, 0x10 ;  /* 0x0000001004047836 */ /* 0x000fe40000000000 */
[----:B------:R-:W-:-:S03]  /*0280*/  IMAD R5, R5, R0, RZ ;  /* 0x0000000005057224 */ /* 0x000fc600078e02ff */
[----:B------:R-:W-:Y:S01]  /*0290*/  ISETP.GE.AND P2, PT, R4, -0xc, PT ;  /* 0xfffffff40400780c */ /* 0x000fe20003f46270 */
[----:B------:R-:W-:-:S12]  /*02a0*/  IMAD R5, R5, R0, RZ ;  /* 0x0000000005057224 */ /* 0x000fd800078e02ff */
[----:B------:R-:W-:Y:S05]  /*02b0*/  @!P2 BRA `(.L_x_7) ;  /* 0xfffffffc00eca947 */ /* 0x000fea000383ffff */
.L_x_6:
[----:B------:R-:W-:Y:S05]  /*02c0*/  BSYNC.RECONVERGENT B2 ;  /* 0x0000000000027941 */ /* 0x000fea0003800200 */
.L_x_5:
[----:B------:R-:W-:-:S04]  /*02d0*/  IADD3 R0, PT, PT, -R4, RZ, RZ ;  /* 0x000000ff04007210 */ /* 0x000fc80007ffe1ff */
[----:B------:R-:W-:-:S13]  /*02e0*/  ISETP.GT.AND P2, PT, R0, 0x4, PT ;  /* 0x000000040000780c */ /* 0x000fda0003f44270 */
[----:B------:R-:W-:Y:S01]  /*02f0*/  @P2 VIADD R4, R4, 0x8 ;  /* 0x0000000804042836 */ /* 0x000fe20000000000 */
[----:B------:R-:W-:Y:S01]  /*0300*/  @P2 PLOP3.LUT P0, PT, PT, PT, PT, 0x8, 0x80 ;  /* 0x000000000080281c */ /* 0x000fe20003f0e170 */
[----:B------:R-:W-:-:S03]  /*0310*/  @P2 IMAD R0, R5, R10, RZ ;  /* 0x0000000a05002224 */ /* 0x000fc600078e02ff */
[----:B------:R-:W-:Y:S01]  /*0320*/  ISETP.NE.OR P0, PT, R4, RZ, P0 ;  /* 0x000000ff0400720c */ /* 0x000fe20000705670 */
[----:B------:R-:W-:-:S12]  /*0330*/  @P2 IMAD R5, R10, R0, RZ ;  /* 0x000000000a052224 */ /* 0x000fd800078e02ff */
[----:B------:R-:W-:Y:S05]  /*0340*/  @!P0 BRA `(.L_x_3) ;  /* 0x0000000000108947 */ /* 0x000fea0003800000 */
.L_x_4:
[----:B------:R-:W-:Y:S01]  /*0350*/  IADD3 R4, PT, PT, R4, 0x4, RZ ;  /* 0x0000000404047810 */ /* 0x000fe20007ffe0ff */
[----:B------:R-:W-:-:S03]  /*0360*/  IMAD R5, R10, R5, RZ ;  /* 0x000000050a057224 */ /* 0x000fc600078e02ff */
[----:B------:R-:W-:-:S13]  /*0370*/  ISETP.NE.AND P0, PT, R4, RZ, PT ;  /* 0x000000ff0400720c */ /* 0x000fda0003f05270 */
[----:B------:R-:W-:Y:S05]  /*0380*/  @P0 BRA `(.L_x_4) ;  /* 0xfffffffc00f00947 */ /* 0x000fea000383ffff */
.L_x_3:
[----:B------:R-:W-:Y:S05]  /*0390*/  BSYNC.RECONVERGENT B1 ;  /* 0x0000000000017941 */ /* 0x000fea0003800200 */
.L_x_2:
[----:B------:R-:W-:-:S13]  /*03a0*/  ISETP.NE.AND P0, PT, R11, RZ, PT ;  /* 0x000000ff0b00720c */ /* 0x000fda0003f05270 */
[----:B------:R-:W-:Y:S05]  /*03b0*/  @!P0 BRA `(.L_x_1) ;  /* 0x0000000000188947 */ /* 0x000fea0003800000 */
[----:B------:R-:W-:Y:S01]  /*03c0*/  ISETP.NE.AND P0, PT, R11, 0x1, PT ;  /* 0x000000010b00780c */ /* 0x000fe20003f05270 */
[----:B------:R-:W-:-:S12]  /*03d0*/  IMAD R5, R8, R5, RZ ;  /* 0x0000000508057224 */ /* 0x000fd800078e02ff */
[----:B------:R-:W-:Y:S01]  /*03e0*/  @P0 ISETP.NE.AND P2, PT, R11, 0x2, PT ;  /* 0x000000020b00080c */ /* 0x000fe20003f45270 */
[----:B------:R-:W-:-:S03]  /*03f0*/  @P0 IMAD R9, R8, R5, RZ ;  /* 0x0000000508090224 */ /* 0x000fc600078e02ff */
[----:B------:R-:W-:-:S05]  /*0400*/  @P0 SEL R0, R8, 0x1, P2 ;  /* 0x0000000108000807 */ /* 0x000fca0001000000 */
[----:B------:R-:W-:-:S07]  /*0410*/  @P0 IMAD R5, R9, R0, RZ ;  /* 0x0000000009050224 */ /* 0x000fce00078e02ff */
.L_x_1:
[----:B------:R-:W-:Y:S05]  /*0420*/  BSYNC.RECONVERGENT B0 ;  /* 0x0000000000007941 */ /* 0x000fea0003800200 */
.L_x_0:
[----:B------:R0:W-:Y:S01]  /*0430*/  STG.E desc[UR6][R2.64], R5 ;  /* 0x0000000502007986 */ /* 0x0001e2000c101906 */
[----:B------:R-:W-:Y:S05]  /*0440*/  @P1 BRA `(.L_x_8) ;  /* 0xfffffffc00141947 */ /* 0x000fea000383ffff */
[----:B------:R-:W-:Y:S05]  /*0450*/  EXIT ;  /* 0x000000000000794d */ /* 0x000fea0003800000 */
.L_x_9:
[----:B------:R-:W-:-:S00]  /*0460*/  BRA `(.L_x_9) ;  /* 0xfffffffc00fc7947 */ /* 0x000fc0000383ffff */
[----:B------:R-:W-:-:S00]  /*0470*/  NOP ;  /* 0x0000000000007918 */ /* 0x000fc00000000000 */
        /* <DEDUP_REMOVED lines=8> */
.L_x_10:


//--------------------- .nv.shared.reserved.0     --------------------------
	.section	.nv.shared.reserved.0,"aw",@nobits
	.weak		__nv_reservedSMEM_offset_0_alias
	.size		__nv_reservedSMEM_offset_0_alias, 0, 64
	.other		__nv_reservedSMEM_offset_0_alias,@"STO_CUDA_RESERVED_SHARED STV_DEFAULT"
__nv_reservedSMEM_offset_0_alias:
	.zero		0
	.zero		64


//--------------------- .nv.constant0._Z4calcPiii --------------------------
	.section	.nv.constant0._Z4calcPiii,"a",@progbits
	.sectionflags	@""
	.align	4
.nv.constant0._Z4calcPiii:
	.zero		912


//--------------------- SYMBOLS --------------------------

	.type		.nv.reservedSmem.offset0,@object
	.size		.nv.reservedSmem.offset0,0x4
